//
// Generated by NVIDIA NVVM Compiler
//
// Compiler Build ID: CL-36424714
// Cuda compilation tools, release 13.0, V13.0.88
// Based on NVVM 20.0.0
//

.version 9.0
.target sm_100
.address_size 64

	// .globl	_Z10jacobian_0PdS_S_S_iid

.visible .entry _Z10jacobian_0PdS_S_S_iid(
	.param .u64 .ptr .align 1 _Z10jacobian_0PdS_S_S_iid_param_0,
	.param .u64 .ptr .align 1 _Z10jacobian_0PdS_S_S_iid_param_1,
	.param .u64 .ptr .align 1 _Z10jacobian_0PdS_S_S_iid_param_2,
	.param .u64 .ptr .align 1 _Z10jacobian_0PdS_S_S_iid_param_3,
	.param .u32 _Z10jacobian_0PdS_S_S_iid_param_4,
	.param .u32 _Z10jacobian_0PdS_S_S_iid_param_5,
	.param .f64 _Z10jacobian_0PdS_S_S_iid_param_6
)
{
	.reg .pred 	%p<7>;
	.reg .b32 	%r<29>;
	.reg .b64 	%rd<28>;
	.reg .b64 	%fd<24>;

	ld.param.u64 	%rd7, [_Z10jacobian_0PdS_S_S_iid_param_0];
	ld.param.u64 	%rd6, [_Z10jacobian_0PdS_S_S_iid_param_1];
	ld.param.u64 	%rd8, [_Z10jacobian_0PdS_S_S_iid_param_2];
	ld.param.u64 	%rd9, [_Z10jacobian_0PdS_S_S_iid_param_3];
	ld.param.u32 	%r7, [_Z10jacobian_0PdS_S_S_iid_param_4];
	ld.param.f64 	%fd1, [_Z10jacobian_0PdS_S_S_iid_param_6];
	cvta.to.global.u64 	%rd1, %rd8;
	cvta.to.global.u64 	%rd2, %rd9;
	cvta.to.global.u64 	%rd3, %rd7;
	mov.u32 	%r8, %ctaid.x;
	mov.u32 	%r9, %ntid.x;
	mov.u32 	%r10, %tid.x;
	mad.lo.s32 	%r1, %r8, %r9, %r10;
	mov.u32 	%r11, %ctaid.y;
	mov.u32 	%r12, %ntid.y;
	mov.u32 	%r13, %tid.y;
	mad.lo.s32 	%r14, %r11, %r12, %r13;
	add.s32 	%r2, %r14, 1;
	shr.u32 	%r16, %r7, 31;
	add.s32 	%r17, %r7, %r16;
	shr.s32 	%r3, %r17, 1;
	add.s32 	%r18, %r3, -2;
	setp.ne.s32 	%p1, %r1, %r18;
	add.s32 	%r4, %r7, -1;
	setp.ge.s32 	%p2, %r2, %r4;
	mul.lo.s32 	%r5, %r7, %r1;
	cvt.u64.u32 	%rd4, %r14;
	cvt.s64.s32 	%rd10, %r5;
	add.s64 	%rd11, %rd10, %rd4;
	shl.b64 	%rd12, %rd11, 3;
	add.s64 	%rd5, %rd3, %rd12;
	or.pred  	%p3, %p1, %p2;
	@%p3 bra 	$L__BB0_2;
	cvt.u32.u64 	%r19, %rd4;
	cvta.to.global.u64 	%rd13, %rd6;
	ld.global.f64 	%fd2, [%rd5+8];
	shl.b64 	%rd14, %rd4, 3;
	add.s64 	%rd15, %rd13, %rd14;
	ld.global.f64 	%fd3, [%rd15+8];
	add.f64 	%fd4, %fd2, %fd3;
	add.s32 	%r20, %r5, %r7;
	add.s32 	%r21, %r20, %r19;
	mul.wide.s32 	%rd16, %r21, 8;
	add.s64 	%rd17, %rd3, %rd16;
	ld.global.f64 	%fd5, [%rd17];
	add.f64 	%fd6, %fd4, %fd5;
	ld.global.f64 	%fd7, [%rd17+16];
	add.f64 	%fd8, %fd6, %fd7;
	mul.f64 	%fd9, %fd1, %fd1;
	add.s64 	%rd18, %rd2, %rd16;
	ld.global.f64 	%fd10, [%rd18+8];
	fma.rn.f64 	%fd11, %fd9, %fd10, %fd8;
	mul.f64 	%fd12, %fd11, 0d3FD0000000000000;
	add.s64 	%rd19, %rd1, %rd16;
	st.global.f64 	[%rd19+8], %fd12;
$L__BB0_2:
	setp.ge.s32 	%p4, %r2, %r4;
	add.s32 	%r22, %r3, -1;
	add.s32 	%r23, %r1, 1;
	setp.ge.s32 	%p5, %r23, %r22;
	or.pred  	%p6, %p5, %p4;
	@%p6 bra 	$L__BB0_4;
	cvt.u32.u64 	%r24, %rd4;
	ld.global.f64 	%fd13, [%rd5+8];
	shl.b32 	%r25, %r7, 1;
	add.s32 	%r26, %r5, %r25;
	cvt.s64.s32 	%rd20, %r26;
	add.s64 	%rd21, %rd20, %rd4;
	shl.b64 	%rd22, %rd21, 3;
	add.s64 	%rd23, %rd3, %rd22;
	ld.global.f64 	%fd14, [%rd23+8];
	add.f64 	%fd15, %fd13, %fd14;
	sub.s32 	%r27, %r26, %r7;
	add.s32 	%r28, %r27, %r24;
	mul.wide.s32 	%rd24, %r28, 8;
	add.s64 	%rd25, %rd3, %rd24;
	ld.global.f64 	%fd16, [%rd25];
	add.f64 	%fd17, %fd15, %fd16;
	ld.global.f64 	%fd18, [%rd25+16];
	add.f64 	%fd19, %fd17, %fd18;
	mul.f64 	%fd20, %fd1, %fd1;
	add.s64 	%rd26, %rd2, %rd24;
	ld.global.f64 	%fd21, [%rd26+8];
	fma.rn.f64 	%fd22, %fd20, %fd21, %fd19;
	mul.f64 	%fd23, %fd22, 0d3FD0000000000000;
	add.s64 	%rd27, %rd1, %rd24;
	st.global.f64 	[%rd27+8], %fd23;
$L__BB0_4:
	ret;

}
	// .globl	_Z10jacobian_1PdS_S_S_iid
.visible .entry _Z10jacobian_1PdS_S_S_iid(
	.param .u64 .ptr .align 1 _Z10jacobian_1PdS_S_S_iid_param_0,
	.param .u64 .ptr .align 1 _Z10jacobian_1PdS_S_S_iid_param_1,
	.param .u64 .ptr .align 1 _Z10jacobian_1PdS_S_S_iid_param_2,
	.param .u64 .ptr .align 1 _Z10jacobian_1PdS_S_S_iid_param_3,
	.param .u32 _Z10jacobian_1PdS_S_S_iid_param_4,
	.param .u32 _Z10jacobian_1PdS_S_S_iid_param_5,
	.param .f64 _Z10jacobian_1PdS_S_S_iid_param_6
)
{
	.reg .pred 	%p<7>;
	.reg .b32 	%r<29>;
	.reg .b64 	%rd<35>;
	.reg .b64 	%fd<24>;

	ld.param.u64 	%rd4, [_Z10jacobian_1PdS_S_S_iid_param_0];
	ld.param.u64 	%rd5, [_Z10jacobian_1PdS_S_S_iid_param_1];
	ld.param.u64 	%rd6, [_Z10jacobian_1PdS_S_S_iid_param_2];
	ld.param.u64 	%rd7, [_Z10jacobian_1PdS_S_S_iid_param_3];
	ld.param.u32 	%r6, [_Z10jacobian_1PdS_S_S_iid_param_4];
	ld.param.f64 	%fd1, [_Z10jacobian_1PdS_S_S_iid_param_6];
	cvta.to.global.u64 	%rd1, %rd6;
	cvta.to.global.u64 	%rd2, %rd7;
	cvta.to.global.u64 	%rd3, %rd5;
	mov.u32 	%r7, %ctaid.x;
	mov.u32 	%r8, %ntid.x;
	mov.u32 	%r9, %tid.x;
	mad.lo.s32 	%r1, %r7, %r8, %r9;
	mov.u32 	%r10, %ctaid.y;
	mov.u32 	%r11, %ntid.y;
	mov.u32 	%r12, %tid.y;
	mad.lo.s32 	%r13, %r10, %r11, %r12;
	add.s32 	%r3, %r13, 1;
	setp.ne.s32 	%p1, %r1, 0;
	add.s32 	%r4, %r6, -1;
	setp.ge.s32 	%p2, %r3, %r4;
	or.pred  	%p3, %p1, %p2;
	@%p3 bra 	$L__BB1_2;
	cvta.to.global.u64 	%rd21, %rd4;
	shr.u32 	%r24, %r6, 31;
	add.s32 	%r25, %r6, %r24;
	shr.s32 	%r26, %r25, 1;
	add.s32 	%r27, %r26, -1;
	mul.lo.s32 	%r28, %r27, %r6;
	cvt.s64.s32 	%rd22, %r28;
	cvt.u64.u32 	%rd23, %r13;
	add.s64 	%rd24, %rd22, %rd23;
	shl.b64 	%rd25, %rd24, 3;
	add.s64 	%rd26, %rd21, %rd25;
	ld.global.f64 	%fd13, [%rd26+8];
	cvt.s64.s32 	%rd27, %r6;
	add.s64 	%rd28, %rd27, %rd23;
	shl.b64 	%rd29, %rd28, 3;
	add.s64 	%rd30, %rd3, %rd29;
	ld.global.f64 	%fd14, [%rd30+8];
	add.f64 	%fd15, %fd13, %fd14;
	mul.wide.u32 	%rd31, %r13, 8;
	add.s64 	%rd32, %rd3, %rd31;
	ld.global.f64 	%fd16, [%rd32];
	add.f64 	%fd17, %fd15, %fd16;
	ld.global.f64 	%fd18, [%rd32+16];
	add.f64 	%fd19, %fd17, %fd18;
	mul.f64 	%fd20, %fd1, %fd1;
	add.s64 	%rd33, %rd2, %rd31;
	ld.global.f64 	%fd21, [%rd33+8];
	fma.rn.f64 	%fd22, %fd20, %fd21, %fd19;
	mul.f64 	%fd23, %fd22, 0d3FD0000000000000;
	add.s64 	%rd34, %rd1, %rd31;
	st.global.f64 	[%rd34+8], %fd23;
	bra.uni 	$L__BB1_4;
$L__BB1_2:
	setp.ge.s32 	%p4, %r3, %r4;
	shr.u32 	%r14, %r6, 31;
	add.s32 	%r15, %r6, %r14;
	shr.s32 	%r16, %r15, 1;
	add.s32 	%r17, %r16, -1;
	setp.ge.s32 	%p5, %r1, %r17;
	or.pred  	%p6, %p5, %p4;
	@%p6 bra 	$L__BB1_4;
	add.s32 	%r18, %r1, -1;
	mul.lo.s32 	%r19, %r6, %r18;
	cvt.s64.s32 	%rd8, %r19;
	cvt.u64.u32 	%rd9, %r13;
	add.s64 	%rd10, %rd8, %rd9;
	shl.b64 	%rd11, %rd10, 3;
	add.s64 	%rd12, %rd3, %rd11;
	ld.global.f64 	%fd2, [%rd12+8];
	shl.b32 	%r20, %r6, 1;
	add.s32 	%r21, %r19, %r20;
	cvt.s64.s32 	%rd13, %r21;
	add.s64 	%rd14, %rd13, %rd9;
	shl.b64 	%rd15, %rd14, 3;
	add.s64 	%rd16, %rd3, %rd15;
	ld.global.f64 	%fd3, [%rd16+8];
	add.f64 	%fd4, %fd2, %fd3;
	sub.s32 	%r22, %r21, %r6;
	add.s32 	%r23, %r22, %r13;
	mul.wide.s32 	%rd17, %r23, 8;
	add.s64 	%rd18, %rd3, %rd17;
	ld.global.f64 	%fd5, [%rd18];
	add.f64 	%fd6, %fd4, %fd5;
	ld.global.f64 	%fd7, [%rd18+16];
	add.f64 	%fd8, %fd6, %fd7;
	mul.f64 	%fd9, %fd1, %fd1;
	add.s64 	%rd19, %rd2, %rd17;
	ld.global.f64 	%fd10, [%rd19+8];
	fma.rn.f64 	%fd11, %fd9, %fd10, %fd8;
	mul.f64 	%fd12, %fd11, 0d3FD0000000000000;
	add.s64 	%rd20, %rd1, %rd17;
	st.global.f64 	[%rd20+8], %fd12;
$L__BB1_4:
	ret;

}


// ===== COMPILED SASS (sm_100) =====

	.target	sm_100

	.elftype	@"ET_EXEC"


//--------------------- .note.nv.tkinfo           --------------------------
	.section	.note.nv.tkinfo,"",@"SHT_NOTE"
	.sectionflags	@"SHF_NOTE_NV_TKINFO"
	.tkinfo
        /*0018*/ 	.word	0x00000002
        /*0030*/ 	.string	""
        /*0030*/ 	.string	"ptxas"
        /*0030*/ 	.string	"Cuda compilation tools, release 13.0, V13.0.88"
        /*0030*/ 	.string	"Build cuda_13.0.r13.0/compiler.36424714_0"
        /*0030*/ 	.string	"-arch sm_100 -m 64 "



//--------------------- .note.nv.cuinfo           --------------------------
	.section	.note.nv.cuinfo,"",@"SHT_NOTE"
	.sectionflags	@"SHF_NOTE_NV_CUINFO"
        /*0018*/ 	.short	0x0002
        /*001a*/ 	.short	0x0064
        /*001c*/ 	.short	0x0082
	.zero		2


//--------------------- .nv.info                  --------------------------
	.section	.nv.info,"",@"SHT_CUDA_INFO"
	.align	4


	//----- nvinfo : EIATTR_REGCOUNT
	.align		4
        /*0000*/ 	.byte	0x04, 0x2f
        /*0002*/ 	.short	(.L_1 - .L_0)
	.align		4
.L_0:
        /*0004*/ 	.word	index@(_Z10jacobian_0PdS_S_S_iid)
        /*0008*/ 	.word	0x00000018


	//----- nvinfo : EIATTR_FRAME_SIZE
	.align		4
.L_1:
        /*000c*/ 	.byte	0x04, 0x11
        /*000e*/ 	.short	(.L_3 - .L_2)
	.align		4
.L_2:
        /*0010*/ 	.word	index@(_Z10jacobian_0PdS_S_S_iid)
        /*0014*/ 	.word	0x00000000


	//----- nvinfo : EIATTR_REGCOUNT
	.align		4
.L_3:
        /*0018*/ 	.byte	0x04, 0x2f
        /*001a*/ 	.short	(.L_5 - .L_4)
	.align		4
.L_4:
        /*001c*/ 	.word	index@(_Z10jacobian_1PdS_S_S_iid)
        /*0020*/ 	.word	0x00000014


	//----- nvinfo : EIATTR_FRAME_SIZE
	.align		4
.L_5:
        /*0024*/ 	.byte	0x04, 0x11
        /*0026*/ 	.short	(.L_7 - .L_6)
	.align		4
.L_6:
        /*0028*/ 	.word	index@(_Z10jacobian_1PdS_S_S_iid)
        /*002c*/ 	.word	0x00000000


	//----- nvinfo : EIATTR_MIN_STACK_SIZE
	.align		4
.L_7:
        /*0030*/ 	.byte	0x04, 0x12
        /*0032*/ 	.short	(.L_9 - .L_8)
	.align		4
.L_8:
        /*0034*/ 	.word	index@(_Z10jacobian_1PdS_S_S_iid)
        /*0038*/ 	.word	0x00000000


	//----- nvinfo : EIATTR_MIN_STACK_SIZE
	.align		4
.L_9:
        /*003c*/ 	.byte	0x04, 0x12
        /*003e*/ 	.short	(.L_11 - .L_10)
	.align		4
.L_10:
        /*0040*/ 	.word	index@(_Z10jacobian_0PdS_S_S_iid)
        /*0044*/ 	.word	0x00000000
.L_11:


//--------------------- .nv.compat                --------------------------
	.section	.nv.compat,"",@"SHT_CUDA_COMPAT_INFO"
	.align	4
        /*0000*/ 	.byte	0x02, 0x09, 0x00, 0x00, 0x02, 0x02, 0x01, 0x00, 0x02, 0x05, 0x05, 0x00, 0x03, 0x07, 0x01, 0x01
        /*0010*/ 	.byte	0x02, 0x03, 0x00, 0x00, 0x02, 0x06, 0x01, 0x00, 0x04, 0x0b, 0x08, 0x00, 0x01, 0x00, 0x00, 0x00
        /*0020*/ 	.byte	0x00, 0x00, 0x00, 0x00


//--------------------- .nv.info._Z10jacobian_1PdS_S_S_iid --------------------------
	.section	.nv.info._Z10jacobian_1PdS_S_S_iid,"",@"SHT_CUDA_INFO"
	.sectionflags	@""
	.align	4


	//----- nvinfo : EIATTR_CUDA_API_VERSION
	.align		4
        /*0000*/ 	.byte	0x04, 0x37
        /*0002*/ 	.short	(.L_13 - .L_12)
.L_12:
        /*0004*/ 	.word	0x00000082


	//----- nvinfo : EIATTR_KPARAM_INFO
	.align		4
.L_13:
        /*0008*/ 	.byte	0x04, 0x17
        /*000a*/ 	.short	(.L_15 - .L_14)
.L_14:
        /*000c*/ 	.word	0x00000000
        /*0010*/ 	.short	0x0006
        /*0012*/ 	.short	0x0028
        /*0014*/ 	.byte	0x00, 0xf0, 0x21, 0x00


	//----- nvinfo : EIATTR_KPARAM_INFO
	.align		4
.L_15:
        /*0018*/ 	.byte	0x04, 0x17
        /*001a*/ 	.short	(.L_17 - .L_16)
.L_16:
        /*001c*/ 	.word	0x00000000
        /*0020*/ 	.short	0x0005
        /*0022*/ 	.short	0x0024
        /*0024*/ 	.byte	0x00, 0xf0, 0x11, 0x00


	//----- nvinfo : EIATTR_KPARAM_INFO
	.align		4
.L_17:
        /*0028*/ 	.byte	0x04, 0x17
        /*002a*/ 	.short	(.L_19 - .L_18)
.L_18:
        /*002c*/ 	.word	0x00000000
        /*0030*/ 	.short	0x0004
        /*0032*/ 	.short	0x0020
        /*0034*/ 	.byte	0x00, 0xf0, 0x11, 0x00


	//----- nvinfo : EIATTR_KPARAM_INFO
	.align		4
.L_19:
        /*0038*/ 	.byte	0x04, 0x17
        /*003a*/ 	.short	(.L_21 - .L_20)
.L_20:
        /*003c*/ 	.word	0x00000000
        /*0040*/ 	.short	0x0003
        /*0042*/ 	.short	0x0018
        /*0044*/ 	.byte	0x00, 0xf5, 0x21, 0x00


	//----- nvinfo : EIATTR_KPARAM_INFO
	.align		4
.L_21:
        /*0048*/ 	.byte	0x04, 0x17
        /*004a*/ 	.short	(.L_23 - .L_22)
.L_22:
        /*004c*/ 	.word	0x00000000
        /*0050*/ 	.short	0x0002
        /*0052*/ 	.short	0x0010
        /*0054*/ 	.byte	0x00, 0xf5, 0x21, 0x00


	//----- nvinfo : EIATTR_KPARAM_INFO
	.align		4
.L_23:
        /*0058*/ 	.byte	0x04, 0x17
        /*005a*/ 	.short	(.L_25 - .L_24)
.L_24:
        /*005c*/ 	.word	0x00000000
        /*0060*/ 	.short	0x0001
        /*0062*/ 	.short	0x0008
        /*0064*/ 	.byte	0x00, 0xf5, 0x21, 0x00


	//----- nvinfo : EIATTR_KPARAM_INFO
	.align		4
.L_25:
        /*0068*/ 	.byte	0x04, 0x17
        /*006a*/ 	.short	(.L_27 - .L_26)
.L_26:
        /*006c*/ 	.word	0x00000000
        /*0070*/ 	.short	0x0000
        /*0072*/ 	.short	0x0000
        /*0074*/ 	.byte	0x00, 0xf5, 0x21, 0x00


	//----- nvinfo : EIATTR_SPARSE_MMA_MASK
	.align		4
.L_27:
        /*0078*/ 	.byte	0x03, 0x50
        /*007a*/ 	.short	0x0000


	//----- nvinfo : EIATTR_MAXREG_COUNT
	.align		4
        /*007c*/ 	.byte	0x03, 0x1b
        /*007e*/ 	.short	0x00ff


	//----- nvinfo : EIATTR_MERCURY_ISA_VERSION
	.align		4
        /*0080*/ 	.byte	0x03, 0x5f
        /*0082*/ 	.short	0x0101


	//----- nvinfo : EIATTR_VRC_CTA_INIT_COUNT
	.align		4
        /*0084*/ 	.byte	0x02, 0x4a
	.zero		1
	.zero		1


	//----- nvinfo : EIATTR_EXIT_INSTR_OFFSETS
	.align		4
        /*0088*/ 	.byte	0x04, 0x1c
        /*008a*/ 	.short	(.L_29 - .L_28)


	//   ....[0]....
.L_28:
        /*008c*/ 	.word	0x000002f0


	//   ....[1]....
        /*0090*/ 	.word	0x00000330


	//   ....[2]....
        /*0094*/ 	.word	0x00000540


	//----- nvinfo : EIATTR_CRS_STACK_SIZE
	.align		4
.L_29:
        /*0098*/ 	.byte	0x04, 0x1e
        /*009a*/ 	.short	(.L_31 - .L_30)
.L_30:
        /*009c*/ 	.word	0x00000000


	//----- nvinfo : EIATTR_CBANK_PARAM_SIZE
	.align		4
.L_31:
        /*00a0*/ 	.byte	0x03, 0x19
        /*00a2*/ 	.short	0x0030


	//----- nvinfo : EIATTR_PARAM_CBANK
	.align		4
        /*00a4*/ 	.byte	0x04, 0x0a
        /*00a6*/ 	.short	(.L_33 - .L_32)
	.align		4
.L_32:
        /*00a8*/ 	.word	index@(.nv.constant0._Z10jacobian_1PdS_S_S_iid)
        /*00ac*/ 	.short	0x0380
        /*00ae*/ 	.short	0x0030


	//----- nvinfo : EIATTR_SW_WAR
	.align		4
.L_33:
        /*00b0*/ 	.byte	0x04, 0x36
        /*00b2*/ 	.short	(.L_35 - .L_34)
.L_34:
        /*00b4*/ 	.word	0x00000008
.L_35:


//--------------------- .nv.info._Z10jacobian_0PdS_S_S_iid --------------------------
	.section	.nv.info._Z10jacobian_0PdS_S_S_iid,"",@"SHT_CUDA_INFO"
	.sectionflags	@""
	.align	4


	//----- nvinfo : EIATTR_CUDA_API_VERSION
	.align		4
        /*0000*/ 	.byte	0x04, 0x37
        /*0002*/ 	.short	(.L_37 - .L_36)
.L_36:
        /*0004*/ 	.word	0x00000082


	//----- nvinfo : EIATTR_KPARAM_INFO
	.align		4
.L_37:
        /*0008*/ 	.byte	0x04, 0x17
        /*000a*/ 	.short	(.L_39 - .L_38)
.L_38:
        /*000c*/ 	.word	0x00000000
        /*0010*/ 	.short	0x0006
        /*0012*/ 	.short	0x0028
        /*0014*/ 	.byte	0x00, 0xf0, 0x21, 0x00


	//----- nvinfo : EIATTR_KPARAM_INFO
	.align		4
.L_39:
        /*0018*/ 	.byte	0x04, 0x17
        /*001a*/ 	.short	(.L_41 - .L_40)
.L_40:
        /*001c*/ 	.word	0x00000000
        /*0020*/ 	.short	0x0005
        /*0022*/ 	.short	0x0024
        /*0024*/ 	.byte	0x00, 0xf0, 0x11, 0x00


	//----- nvinfo : EIATTR_KPARAM_INFO
	.align		4
.L_41:
        /*0028*/ 	.byte	0x04, 0x17
        /*002a*/ 	.short	(.L_43 - .L_42)
.L_42:
        /*002c*/ 	.word	0x00000000
        /*0030*/ 	.short	0x0004
        /*0032*/ 	.short	0x0020
        /*0034*/ 	.byte	0x00, 0xf0, 0x11, 0x00


	//----- nvinfo : EIATTR_KPARAM_INFO
	.align		4
.L_43:
        /*0038*/ 	.byte	0x04, 0x17
        /*003a*/ 	.short	(.L_45 - .L_44)
.L_44:
        /*003c*/ 	.word	0x00000000
        /*0040*/ 	.short	0x0003
        /*0042*/ 	.short	0x0018
        /*0044*/ 	.byte	0x00, 0xf5, 0x21, 0x00


	//----- nvinfo : EIATTR_KPARAM_INFO
	.align		4
.L_45:
        /*0048*/ 	.byte	0x04, 0x17
        /*004a*/ 	.short	(.L_47 - .L_46)
.L_46:
        /*004c*/ 	.word	0x00000000
        /*0050*/ 	.short	0x0002
        /*0052*/ 	.short	0x0010
        /*0054*/ 	.byte	0x00, 0xf5, 0x21, 0x00


	//----- nvinfo : EIATTR_KPARAM_INFO
	.align		4
.L_47:
        /*0058*/ 	.byte	0x04, 0x17
        /*005a*/ 	.short	(.L_49 - .L_48)
.L_48:
        /*005c*/ 	.word	0x00000000
        /*0060*/ 	.short	0x0001
        /*0062*/ 	.short	0x0008
        /*0064*/ 	.byte	0x00, 0xf5, 0x21, 0x00


	//----- nvinfo : EIATTR_KPARAM_INFO
	.align		4
.L_49:
        /*0068*/ 	.byte	0x04, 0x17
        /*006a*/ 	.short	(.L_51 - .L_50)
.L_50:
        /*006c*/ 	.word	0x00000000
        /*0070*/ 	.short	0x0000
        /*0072*/ 	.short	0x0000
        /*0074*/ 	.byte	0x00, 0xf5, 0x21, 0x00


	//----- nvinfo : EIATTR_SPARSE_MMA_MASK
	.align		4
.L_51:
        /*0078*/ 	.byte	0x03, 0x50
        /*007a*/ 	.short	0x0000


	//----- nvinfo : EIATTR_MAXREG_COUNT
	.align		4
        /*007c*/ 	.byte	0x03, 0x1b
        /*007e*/ 	.short	0x00ff


	//----- nvinfo : EIATTR_MERCURY_ISA_VERSION
	.align		4
        /*0080*/ 	.byte	0x03, 0x5f
        /*0082*/ 	.short	0x0101


	//----- nvinfo : EIATTR_VRC_CTA_INIT_COUNT
	.align		4
        /*0084*/ 	.byte	0x02, 0x4a
	.zero		1
	.zero		1


	//----- nvinfo : EIATTR_EXIT_INSTR_OFFSETS
	.align		4
        /*0088*/ 	.byte	0x04, 0x1c
        /*008a*/ 	.short	(.L_53 - .L_52)


	//   ....[0]....
.L_52:
        /*008c*/ 	.word	0x00000350


	//   ....[1]....
        /*0090*/ 	.word	0x000004f0


	//----- nvinfo : EIATTR_CRS_STACK_SIZE
	.align		4
.L_53:
        /*0094*/ 	.byte	0x04, 0x1e
        /*0096*/ 	.short	(.L_55 - .L_54)
.L_54:
        /*0098*/ 	.word	0x00000000


	//----- nvinfo : EIATTR_CBANK_PARAM_SIZE
	.align		4
.L_55:
        /*009c*/ 	.byte	0x03, 0x19
        /*009e*/ 	.short	0x0030


	//----- nvinfo : EIATTR_PARAM_CBANK
	.align		4
        /*00a0*/ 	.byte	0x04, 0x0a
        /*00a2*/ 	.short	(.L_57 - .L_56)
	.align		4
.L_56:
        /*00a4*/ 	.word	index@(.nv.constant0._Z10jacobian_0PdS_S_S_iid)
        /*00a8*/ 	.short	0x0380
        /*00aa*/ 	.short	0x0030


	//----- nvinfo : EIATTR_SW_WAR
	.align		4
.L_57:
        /*00ac*/ 	.byte	0x04, 0x36
        /*00ae*/ 	.short	(.L_59 - .L_58)
.L_58:
        /*00b0*/ 	.word	0x00000008
.L_59:


//--------------------- .nv.callgraph             --------------------------
	.section	.nv.callgraph,"",@"SHT_CUDA_CALLGRAPH"
	.align	4
	.sectionentsize	8
	.align		4
        /*0000*/ 	.word	0x00000000
	.align		4
        /*0004*/ 	.word	0xffffffff
	.align		4
        /*0008*/ 	.word	0x00000000
	.align		4
        /*000c*/ 	.word	0xfffffffe
	.align		4
        /*0010*/ 	.word	0x00000000
	.align		4
        /*0014*/ 	.word	0xfffffffd
	.align		4
        /*0018*/ 	.word	0x00000000
	.align		4
        /*001c*/ 	.word	0xfffffffc


//--------------------- .text._Z10jacobian_1PdS_S_S_iid --------------------------
	.section	.text._Z10jacobian_1PdS_S_S_iid,"ax",@progbits
	.align	128
        .global         _Z10jacobian_1PdS_S_S_iid
        .type           _Z10jacobian_1PdS_S_S_iid,@function
        .size           _Z10jacobian_1PdS_S_S_iid,(.L_x_5 - _Z10jacobian_1PdS_S_S_iid)
        .other          _Z10jacobian_1PdS_S_S_iid,@"STO_CUDA_ENTRY STV_DEFAULT"
_Z10jacobian_1PdS_S_S_iid:
.text._Z10jacobian_1PdS_S_S_iid:
[----:B------:R-:W-:Y:S01]  /*0000*/  LDC R1, c[0x0][0x37c] ;  /* 0x0000df00ff017b82 */ /* 0x000fe20000000800 */
[----:B------:R-:W0:Y:S07]  /*0010*/  S2R R3, SR_TID.Y ;  /* 0x0000000000037919 */ /* 0x000e2e0000002200 */
[----:B------:R-:W1:Y:S01]  /*0020*/  LDC R2, c[0x0][0x360] ;  /* 0x0000d800ff027b82 */ /* 0x000e620000000800 */
[----:B------:R-:W1:Y:S07]  /*0030*/  S2R R7, SR_TID.X ;  /* 0x0000000000077919 */ /* 0x000e6e0000002100 */
[----:B------:R-:W0:Y:S08]  /*0040*/  S2UR UR5, SR_CTAID.Y ;  /* 0x00000000000579c3 */ /* 0x000e300000002600 */
[----:B------:R-:W0:Y:S08]  /*0050*/  LDC R0, c[0x0][0x364] ;  /* 0x0000d900ff007b82 */ /* 0x000e300000000800 */
[----:B------:R-:W2:Y:S08]  /*0060*/  LDC R5, c[0x0][0x3a0] ;  /* 0x0000e800ff057b82 */ /* 0x000eb00000000800 */
[----:B------:R-:W1:Y:S01]  /*0070*/  S2UR UR4, SR_CTAID.X ;  /* 0x00000000000479c3 */ /* 0x000e620000002500 */
[----:B0-----:R-:W-:-:S04]  /*0080*/  IMAD R0, R0, UR5, R3 ;  /* 0x0000000500007c24 */ /* 0x001fc8000f8e0203 */
[----:B------:R-:W-:Y:S02]  /*0090*/  VIADD R3, R0, 0x1 ;  /* 0x0000000100037836 */ /* 0x000fe40000000000 */
[----:B--2---:R-:W-:-:S05]  /*00a0*/  VIADD R4, R5, 0xffffffff ;  /* 0xffffffff05047836 */ /* 0x004fca0000000000 */
[----:B------:R-:W-:Y:S01]  /*00b0*/  ISETP.GE.AND P0, PT, R3, R4, PT ;  /* 0x000000040300720c */ /* 0x000fe20003f06270 */
[----:B-1----:R-:W-:Y:S01]  /*00c0*/  IMAD R2, R2, UR4, R7 ;  /* 0x0000000402027c24 */ /* 0x002fe2000f8e0207 */
[----:B------:R-:W0:Y:S04]  /*00d0*/  LDCU.64 UR4, c[0x0][0x358] ;  /* 0x00006b00ff0477ac */ /* 0x000e280008000a00 */
[----:B------:R-:W-:-:S13]  /*00e0*/  ISETP.NE.OR P1, PT, R2, RZ, P0 ;  /* 0x000000ff0200720c */ /* 0x000fda0000725670 */
[----:B------:R-:W-:Y:S05]  /*00f0*/  @P1 BRA `(.L_x_0) ;  /* 0x0000000000801947 */ /* 0x000fea0003800000 */
[----:B------:R-:W1:Y:S01]  /*0100*/  LDCU.128 UR8, c[0x0][0x380] ;  /* 0x00007000ff0877ac */ /* 0x000e620008000c00 */
[----:B------:R-:W-:Y:S01]  /*0110*/  LEA.HI R2, R5, R5, RZ, 0x1 ;  /* 0x0000000505027211 */ /* 0x000fe200078f08ff */
[----:B------:R-:W2:Y:S03]  /*0120*/  LDC.64 R6, c[0x0][0x388] ;  /* 0x0000e200ff067b82 */ /* 0x000ea60000000a00 */
[----:B------:R-:W-:-:S05]  /*0130*/  LEA.HI.SX32 R2, R2, 0xffffffff, 0x1f ;  /* 0xffffffff02027811 */ /* 0x000fca00078ffaff */
[-C--:B------:R-:W-:Y:S01]  /*0140*/  IMAD R3, R2, R5.reuse, RZ ;  /* 0x0000000502037224 */ /* 0x080fe200078e02ff */
[C---:B------:R-:W-:Y:S01]  /*0150*/  IADD3 R2, P2, PT, R0.reuse, R5, RZ ;  /* 0x0000000500027210 */ /* 0x040fe20007f5e0ff */
[----:B------:R-:W3:Y:S03]  /*0160*/  LDC.64 R12, c[0x0][0x398] ;  /* 0x0000e600ff0c7b82 */ /* 0x000ee60000000a00 */
[----:B------:R-:W-:Y:S02]  /*0170*/  IADD3 R8, P0, PT, R0, R3, RZ ;  /* 0x0000000300087210 */ /* 0x000fe40007f1e0ff */
[----:B------:R-:W-:Y:S02]  /*0180*/  LEA.HI.X.SX32 R5, R5, RZ, 0x1, P2 ;  /* 0x000000ff05057211 */ /* 0x000fe400010f0eff */
[----:B-1----:R-:W-:Y:S01]  /*0190*/  LEA R4, P1, R2, UR10, 0x3 ;  /* 0x0000000a02047c11 */ /* 0x002fe2000f8218ff */
[----:B------:R-:W1:Y:S01]  /*01a0*/  LDC.64 R16, c[0x0][0x3a8] ;  /* 0x0000ea00ff107b82 */ /* 0x000e620000000a00 */
[----:B------:R-:W-:-:S02]  /*01b0*/  LEA R14, P2, R8, UR8, 0x3 ;  /* 0x00000008080e7c11 */ /* 0x000fc4000f8418ff */
[----:B------:R-:W-:Y:S02]  /*01c0*/  LEA.HI.X.SX32 R3, R3, RZ, 0x1, P0 ;  /* 0x000000ff03037211 */ /* 0x000fe400000f0eff */
[----:B------:R-:W-:Y:S02]  /*01d0*/  LEA.HI.X R5, R2, UR11, R5, 0x3, P1 ;  /* 0x0000000b02057c11 */ /* 0x000fe400088f1c05 */
[----:B------:R-:W-:Y:S01]  /*01e0*/  LEA.HI.X R15, R8, UR9, R3, 0x3, P2 ;  /* 0x00000009080f7c11 */ /* 0x000fe200090f1c03 */
[----:B--2---:R-:W-:-:S03]  /*01f0*/  IMAD.WIDE.U32 R6, R0, 0x8, R6 ;  /* 0x0000000800067825 */ /* 0x004fc600078e0006 */
[----:B0-----:R-:W2:Y:S04]  /*0200*/  LDG.E.64 R4, desc[UR4][R4.64+0x8] ;  /* 0x0000080404047981 */ /* 0x001ea8000c1e1b00 */
[----:B------:R-:W2:Y:S04]  /*0210*/  LDG.E.64 R2, desc[UR4][R14.64+0x8] ;  /* 0x000008040e027981 */ /* 0x000ea8000c1e1b00 */
[----:B------:R-:W4:Y:S01]  /*0220*/  LDG.E.64 R8, desc[UR4][R6.64] ;  /* 0x0000000406087981 */ /* 0x000f22000c1e1b00 */
[----:B---3--:R-:W-:-:S03]  /*0230*/  IMAD.WIDE.U32 R12, R0, 0x8, R12 ;  /* 0x00000008000c7825 */ /* 0x008fc600078e000c */
[----:B------:R-:W3:Y:S04]  /*0240*/  LDG.E.64 R10, desc[UR4][R6.64+0x10] ;  /* 0x00001004060a7981 */ /* 0x000ee8000c1e1b00 */
[----:B------:R-:W5:Y:S01]  /*0250*/  LDG.E.64 R12, desc[UR4][R12.64+0x8] ;  /* 0x000008040c0c7981 */ /* 0x000f62000c1e1b00 */
[----:B--2---:R-:W-:Y:S02]  /*0260*/  DADD R2, R2, R4 ;  /* 0x0000000002027229 */ /* 0x004fe40000000004 */
[----:B-1----:R-:W-:-:S06]  /*0270*/  DMUL R4, R16, R16 ;  /* 0x0000001010047228 */ /* 0x002fcc0000000000 */
[----:B----4-:R-:W-:Y:S01]  /*0280*/  DADD R2, R2, R8 ;  /* 0x0000000002027229 */ /* 0x010fe20000000008 */
[----:B------:R-:W0:Y:S07]  /*0290*/  LDC.64 R8, c[0x0][0x390] ;  /* 0x0000e400ff087b82 */ /* 0x000e2e0000000a00 */
[----:B---3--:R-:W-:-:S08]  /*02a0*/  DADD R2, R2, R10 ;  /* 0x0000000002027229 */ /* 0x008fd0000000000a */
[----:B-----5:R-:W-:-:S08]  /*02b0*/  DFMA R2, R4, R12, R2 ;  /* 0x0000000c0402722b */ /* 0x020fd00000000002 */
[----:B------:R-:W-:Y:S01]  /*02c0*/  DMUL R2, R2, 0.25 ;  /* 0x3fd0000002027828 */ /* 0x000fe20000000000 */
[----:B0-----:R-:W-:-:S06]  /*02d0*/  IMAD.WIDE.U32 R4, R0, 0x8, R8 ;  /* 0x0000000800047825 */ /* 0x001fcc00078e0008 */
[----:B------:R-:W-:Y:S01]  /*02e0*/  STG.E.64 desc[UR4][R4.64+0x8], R2 ;  /* 0x0000080204007986 */ /* 0x000fe2000c101b04 */
[----:B------:R-:W-:Y:S05]  /*02f0*/  EXIT ;  /* 0x000000000000794d */ /* 0x000fea0003800000 */
.L_x_0:
[----:B------:R-:W-:-:S04]  /*0300*/  LEA.HI R3, R5, R5, RZ, 0x1 ;  /* 0x0000000505037211 */ /* 0x000fc800078f08ff */
[----:B------:R-:W-:-:S04]  /*0310*/  LEA.HI.SX32 R3, R3, 0xffffffff, 0x1f ;  /* 0xffffffff03037811 */ /* 0x000fc800078ffaff */
[----:B------:R-:W-:-:S13]  /*0320*/  ISETP.GE.OR P0, PT, R2, R3, P0 ;  /* 0x000000030200720c */ /* 0x000fda0000706670 */
[----:B0-----:R-:W-:Y:S05]  /*0330*/  @P0 EXIT ;  /* 0x000000000000094d */ /* 0x001fea0003800000 */
[----:B------:R-:W0:Y:S01]  /*0340*/  LDCU.64 UR6, c[0x0][0x388] ;  /* 0x00007100ff0677ac */ /* 0x000e220008000a00 */
[----:B------:R-:W-:Y:S01]  /*0350*/  VIADD R2, R2, 0xffffffff ;  /* 0xffffffff02027836 */ /* 0x000fe20000000000 */
[----:B------:R-:W1:Y:S03]  /*0360*/  LDC.64 R12, c[0x0][0x398] ;  /* 0x0000e600ff0c7b82 */ /* 0x000e660000000a00 */
[----:B------:R-:W-:-:S04]  /*0370*/  IMAD R4, R2, R5, RZ ;  /* 0x0000000502047224 */ /* 0x000fc800078e02ff */
[----:B------:R-:W-:Y:S01]  /*0380*/  IMAD R9, R5, 0x2, R4 ;  /* 0x0000000205097824 */ /* 0x000fe200078e0204 */
[----:B------:R-:W2:Y:S01]  /*0390*/  LDC.64 R2, c[0x0][0x388] ;  /* 0x0000e200ff027b82 */ /* 0x000ea20000000a00 */
[----:B------:R-:W-:-:S03]  /*03a0*/  IADD3 R8, P0, PT, R0, R4, RZ ;  /* 0x0000000400087210 */ /* 0x000fc60007f1e0ff */
[----:B------:R-:W-:Y:S02]  /*03b0*/  IADD3 R7, P1, PT, R0, R9, RZ ;  /* 0x0000000900077210 */ /* 0x000fe40007f3e0ff */
[----:B------:R-:W-:Y:S02]  /*03c0*/  LEA.HI.X.SX32 R11, R4, RZ, 0x1, P0 ;  /* 0x000000ff040b7211 */ /* 0x000fe400000f0eff */
[----:B------:R-:W-:Y:S01]  /*03d0*/  LEA.HI.X.SX32 R4, R9, RZ, 0x1, P1 ;  /* 0x000000ff09047211 */ /* 0x000fe200008f0eff */
[----:B------:R-:W3:Y:S01]  /*03e0*/  LDC.64 R16, c[0x0][0x3a8] ;  /* 0x0000ea00ff107b82 */ /* 0x000ee20000000a00 */
[C---:B0-----:R-:W-:Y:S02]  /*03f0*/  LEA R6, P1, R7.reuse, UR6, 0x3 ;  /* 0x0000000607067c11 */ /* 0x041fe4000f8218ff */
[----:B------:R-:W-:Y:S02]  /*0400*/  LEA R14, P0, R8, UR6, 0x3 ;  /* 0x00000006080e7c11 */ /* 0x000fe4000f8018ff */
[----:B------:R-:W-:-:S02]  /*0410*/  LEA.HI.X R7, R7, UR7, R4, 0x3, P1 ;  /* 0x0000000707077c11 */ /* 0x000fc400088f1c04 */
[----:B------:R-:W-:Y:S02]  /*0420*/  LEA.HI.X R15, R8, UR7, R11, 0x3, P0 ;  /* 0x00000007080f7c11 */ /* 0x000fe400080f1c0b */
[----:B------:R-:W-:Y:S02]  /*0430*/  IADD3 R0, PT, PT, R0, -R5, R9 ;  /* 0x8000000500007210 */ /* 0x000fe40007ffe009 */
[----:B------:R-:W4:Y:S04]  /*0440*/  LDG.E.64 R6, desc[UR4][R6.64+0x8] ;  /* 0x0000080406067981 */ /* 0x000f28000c1e1b00 */
[----:B------:R-:W4:Y:S01]  /*0450*/  LDG.E.64 R4, desc[UR4][R14.64+0x8] ;  /* 0x000008040e047981 */ /* 0x000f22000c1e1b00 */
[----:B--2---:R-:W-:-:S05]  /*0460*/  IMAD.WIDE R2, R0, 0x8, R2 ;  /* 0x0000000800027825 */ /* 0x004fca00078e0202 */
[----:B------:R-:W2:Y:S01]  /*0470*/  LDG.E.64 R8, desc[UR4][R2.64] ;  /* 0x0000000402087981 */ /* 0x000ea2000c1e1b00 */
[----:B-1----:R-:W-:-:S03]  /*0480*/  IMAD.WIDE R12, R0, 0x8, R12 ;  /* 0x00000008000c7825 */ /* 0x002fc600078e020c */
[----:B------:R-:W5:Y:S04]  /*0490*/  LDG.E.64 R10, desc[UR4][R2.64+0x10] ;  /* 0x00001004020a7981 */ /* 0x000f68000c1e1b00 */
[----:B------:R-:W5:Y:S01]  /*04a0*/  LDG.E.64 R12, desc[UR4][R12.64+0x8] ;  /* 0x000008040c0c7981 */ /* 0x000f62000c1e1b00 */
[----:B---3--:R-:W-:Y:S02]  /*04b0*/  DMUL R16, R16, R16 ;  /* 0x0000001010107228 */ /* 0x008fe40000000000 */
[----:B----4-:R-:W-:-:S08]  /*04c0*/  DADD R4, R4, R6 ;  /* 0x0000000004047229 */ /* 0x010fd00000000006 */
[----:B--2---:R-:W-:Y:S01]  /*04d0*/  DADD R4, R4, R8 ;  /* 0x0000000004047229 */ /* 0x004fe20000000008 */
[----:B------:R-:W0:Y:S07]  /*04e0*/  LDC.64 R8, c[0x0][0x390] ;  /* 0x0000e400ff087b82 */ /* 0x000e2e0000000a00 */
[----:B-----5:R-:W-:-:S08]  /*04f0*/  DADD R4, R4, R10 ;  /* 0x0000000004047229 */ /* 0x020fd0000000000a */
[----:B------:R-:W-:-:S08]  /*0500*/  DFMA R4, R16, R12, R4 ;  /* 0x0000000c1004722b */ /* 0x000fd00000000004 */
[----:B------:R-:W-:Y:S01]  /*0510*/  DMUL R4, R4, 0.25 ;  /* 0x3fd0000004047828 */ /* 0x000fe20000000000 */
[----:B0-----:R-:W-:-:S06]  /*0520*/  IMAD.WIDE R2, R0, 0x8, R8 ;  /* 0x0000000800027825 */ /* 0x001fcc00078e0208 */
[----:B------:R-:W-:Y:S01]  /*0530*/  STG.E.64 desc[UR4][R2.64+0x8], R4 ;  /* 0x0000080402007986 */ /* 0x000fe2000c101b04 */
[----:B------:R-:W-:Y:S05]  /*0540*/  EXIT ;  /* 0x000000000000794d */ /* 0x000fea0003800000 */
.L_x_1:
[----:B------:R-:W-:-:S00]  /*0550*/  BRA `(.L_x_1) ;  /* 0xfffffffc00fc7947 */ /* 0x000fc0000383ffff */
[----:B------:R-:W-:-:S00]  /*0560*/  NOP ;  /* 0x0000000000007918 */ /* 0x000fc00000000000 */
        /* <DEDUP_REMOVED lines=9> */
.L_x_5:


//--------------------- .text._Z10jacobian_0PdS_S_S_iid --------------------------
	.section	.text._Z10jacobian_0PdS_S_S_iid,"ax",@progbits
	.align	128
        .global         _Z10jacobian_0PdS_S_S_iid
        .type           _Z10jacobian_0PdS_S_S_iid,@function
        .size           _Z10jacobian_0PdS_S_S_iid,(.L_x_6 - _Z10jacobian_0PdS_S_S_iid)
        .other          _Z10jacobian_0PdS_S_S_iid,@"STO_CUDA_ENTRY STV_DEFAULT"
_Z10jacobian_0PdS_S_S_iid:
.text._Z10jacobian_0PdS_S_S_iid:
[----:B------:R-:W-:Y:S01]  /*0000*/  LDC R1, c[0x0][0x37c] ;  /* 0x0000df00ff017b82 */ /* 0x000fe20000000800 */
[----:B------:R-:W0:Y:S07]  /*0010*/  S2R R4, SR_TID.Y ;  /* 0x0000000000047919 */ /* 0x000e2e0000002200 */
[----:B------:R-:W1:Y:S01]  /*0020*/  LDC R3, c[0x0][0x360] ;  /* 0x0000d800ff037b82 */ /* 0x000e620000000800 */
[----:B------:R-:W2:Y:S01]  /*0030*/  LDCU.64 UR6, c[0x0][0x380] ;  /* 0x00007000ff0677ac */ /* 0x000ea20008000a00 */
[----:B------:R-:W-:Y:S01]  /*0040*/  BSSY.RECONVERGENT B0, `(.L_x_2) ;  /* 0x0000030000007945 */ /* 0x000fe20003800200 */
[----:B------:R-:W1:Y:S05]  /*0050*/  S2R R2, SR_TID.X ;  /* 0x0000000000027919 */ /* 0x000e6a0000002100 */
[----:B------:R-:W0:Y:S08]  /*0060*/  S2UR UR5, SR_CTAID.Y ;  /* 0x00000000000579c3 */ /* 0x000e300000002600 */
[----:B------:R-:W0:Y:S08]  /*0070*/  LDC R7, c[0x0][0x364] ;  /* 0x0000d900ff077b82 */ /* 0x000e300000000800 */
[----:B------:R-:W3:Y:S08]  /*0080*/  LDC R0, c[0x0][0x3a0] ;  /* 0x0000e800ff007b82 */ /* 0x000ef00000000800 */
[----:B------:R-:W1:Y:S01]  /*0090*/  S2UR UR4, SR_CTAID.X ;  /* 0x00000000000479c3 */ /* 0x000e620000002500 */
[----:B0-----:R-:W-:Y:S01]  /*00a0*/  IMAD R7, R7, UR5, R4 ;  /* 0x0000000507077c24 */ /* 0x001fe2000f8e0204 */
[C---:B---3--:R-:W-:Y:S01]  /*00b0*/  LEA.HI R4, R0.reuse, R0, RZ, 0x1 ;  /* 0x0000000000047211 */ /* 0x048fe200078f08ff */
[----:B------:R-:W-:-:S03]  /*00c0*/  VIADD R5, R0, 0xffffffff ;  /* 0xffffffff00057836 */ /* 0x000fc60000000000 */
[----:B------:R-:W-:Y:S01]  /*00d0*/  SHF.R.S32.HI R4, RZ, 0x1, R4 ;  /* 0x00000001ff047819 */ /* 0x000fe20000011404 */
[----:B-1----:R-:W-:Y:S01]  /*00e0*/  IMAD R3, R3, UR4, R2 ;  /* 0x0000000403037c24 */ /* 0x002fe2000f8e0202 */
[----:B------:R-:W0:Y:S01]  /*00f0*/  LDCU.64 UR4, c[0x0][0x358] ;  /* 0x00006b00ff0477ac */ /* 0x000e220008000a00 */
[----:B------:R-:W-:Y:S02]  /*0100*/  VIADD R2, R7, 0x1 ;  /* 0x0000000107027836 */ /* 0x000fe40000000000 */
[----:B------:R-:W-:Y:S02]  /*0110*/  VIADD R8, R4, 0xfffffffe ;  /* 0xfffffffe04087836 */ /* 0x000fe40000000000 */
[C---:B------:R-:W-:Y:S01]  /*0120*/  IMAD R6, R3.reuse, R0, RZ ;  /* 0x0000000003067224 */ /* 0x040fe200078e02ff */
[----:B------:R-:W-:Y:S01]  /*0130*/  ISETP.GE.AND P0, PT, R2, R5, PT ;  /* 0x000000050200720c */ /* 0x000fe20003f06270 */
[C---:B------:R-:W-:Y:S02]  /*0140*/  VIADD R5, R3.reuse, 0x1 ;  /* 0x0000000103057836 */ /* 0x040fe40000000000 */
[----:B------:R-:W-:Y:S01]  /*0150*/  VIADD R4, R4, 0xffffffff ;  /* 0xffffffff04047836 */ /* 0x000fe20000000000 */
[----:B------:R-:W-:-:S02]  /*0160*/  ISETP.NE.OR P2, PT, R3, R8, P0 ;  /* 0x000000080300720c */ /* 0x000fc40000745670 */
[----:B------:R-:W-:Y:S02]  /*0170*/  IADD3 R9, P1, PT, R7, R6, RZ ;  /* 0x0000000607097210 */ /* 0x000fe40007f3e0ff */
[----:B------:R-:W-:Y:S02]  /*0180*/  ISETP.GE.OR P0, PT, R5, R4, P0 ;  /* 0x000000040500720c */ /* 0x000fe40000706670 */
[----:B------:R-:W-:Y:S02]  /*0190*/  LEA.HI.X.SX32 R10, R6, RZ, 0x1, P1 ;  /* 0x000000ff060a7211 */ /* 0x000fe400008f0eff */
[----:B--2---:R-:W-:-:S04]  /*01a0*/  LEA R2, P1, R9, UR6, 0x3 ;  /* 0x0000000609027c11 */ /* 0x004fc8000f8218ff */
[----:B------:R-:W-:Y:S01]  /*01b0*/  LEA.HI.X R3, R9, UR7, R10, 0x3, P1 ;  /* 0x0000000709037c11 */ /* 0x000fe200088f1c0a */
[----:B0-----:R-:W-:Y:S08]  /*01c0*/  @P2 BRA `(.L_x_3) ;  /* 0x00000000005c2947 */ /* 0x001ff00003800000 */
[----:B------:R-:W0:Y:S01]  /*01d0*/  LDCU.64 UR8, c[0x0][0x388] ;  /* 0x00007100ff0877ac */ /* 0x000e220008000a00 */
[----:B------:R-:W1:Y:S01]  /*01e0*/  LDC.64 R20, c[0x0][0x380] ;  /* 0x0000e000ff147b82 */ /* 0x000e620000000a00 */
[C---:B------:R-:W-:Y:S01]  /*01f0*/  IADD3 R8, PT, PT, R7.reuse, R0, R6 ;  /* 0x0000000007087210 */ /* 0x040fe20007ffe006 */
[----:B------:R-:W2:Y:S06]  /*0200*/  LDG.E.64 R10, desc[UR4][R2.64+0x8] ;  /* 0x00000804020a7981 */ /* 0x000eac000c1e1b00 */
[----:B------:R-:W3:Y:S08]  /*0210*/  LDC.64 R4, c[0x0][0x398] ;  /* 0x0000e600ff047b82 */ /* 0x000ef00000000a00 */
[----:B------:R-:W4:Y:S01]  /*0220*/  LDC.64 R18, c[0x0][0x3a8] ;  /* 0x0000ea00ff127b82 */ /* 0x000f220000000a00 */
[----:B0-----:R-:W-:-:S04]  /*0230*/  LEA R12, P1, R7, UR8, 0x3 ;  /* 0x00000008070c7c11 */ /* 0x001fc8000f8218ff */
[----:B------:R-:W-:Y:S01]  /*0240*/  LEA.HI.X R13, R7, UR9, RZ, 0x3, P1 ;  /* 0x00000009070d7c11 */ /* 0x000fe200088f1cff */
[----:B-1----:R-:W-:-:S05]  /*0250*/  IMAD.WIDE R20, R8, 0x8, R20 ;  /* 0x0000000808147825 */ /* 0x002fca00078e0214 */
[----:B------:R-:W2:Y:S04]  /*0260*/  LDG.E.64 R12, desc[UR4][R12.64+0x8] ;  /* 0x000008040c0c7981 */ /* 0x000ea8000c1e1b00 */
[----:B------:R-:W5:Y:S01]  /*0270*/  LDG.E.64 R14, desc[UR4][R20.64] ;  /* 0x00000004140e7981 */ /* 0x000f62000c1e1b00 */
[----:B---3--:R-:W-:-:S03]  /*0280*/  IMAD.WIDE R4, R8, 0x8, R4 ;  /* 0x0000000808047825 */ /* 0x008fc600078e0204 */
[----:B------:R-:W3:Y:S04]  /*0290*/  LDG.E.64 R16, desc[UR4][R20.64+0x10] ;  /* 0x0000100414107981 */ /* 0x000ee8000c1e1b00 */
[----:B------:R-:W3:Y:S01]  /*02a0*/  LDG.E.64 R4, desc[UR4][R4.64+0x8] ;  /* 0x0000080404047981 */ /* 0x000ee2000c1e1b00 */
[----:B----4-:R-:W-:Y:S02]  /*02b0*/  DMUL R18, R18, R18 ;  /* 0x0000001212127228 */ /* 0x010fe40000000000 */
[----:B--2---:R-:W-:-:S08]  /*02c0*/  DADD R10, R10, R12 ;  /* 0x000000000a0a7229 */ /* 0x004fd0000000000c */
[----:B-----5:R-:W-:Y:S01]  /*02d0*/  DADD R10, R10, R14 ;  /* 0x000000000a0a7229 */ /* 0x020fe2000000000e */
[----:B------:R-:W0:Y:S07]  /*02e0*/  LDC.64 R14, c[0x0][0x390] ;  /* 0x0000e400ff0e7b82 */ /* 0x000e2e0000000a00 */
[----:B---3--:R-:W-:-:S08]  /*02f0*/  DADD R10, R10, R16 ;  /* 0x000000000a0a7229 */ /* 0x008fd00000000010 */
[----:B------:R-:W-:-:S08]  /*0300*/  DFMA R10, R18, R4, R10 ;  /* 0x00000004120a722b */ /* 0x000fd0000000000a */
[----:B------:R-:W-:Y:S01]  /*0310*/  DMUL R10, R10, 0.25 ;  /* 0x3fd000000a0a7828 */ /* 0x000fe20000000000 */
[----:B0-----:R-:W-:-:S06]  /*0320*/  IMAD.WIDE R8, R8, 0x8, R14 ;  /* 0x0000000808087825 */ /* 0x001fcc00078e020e */
[----:B------:R0:W-:Y:S04]  /*0330*/  STG.E.64 desc[UR4][R8.64+0x8], R10 ;  /* 0x0000080a08007986 */ /* 0x0001e8000c101b04 */
.L_x_3:
[----:B------:R-:W-:Y:S05]  /*0340*/  BSYNC.RECONVERGENT B0 ;  /* 0x0000000000007941 */ /* 0x000fea0003800200 */
.L_x_2:
[----:B------:R-:W-:Y:S05]  /*0350*/  @P0 EXIT ;  /* 0x000000000000094d */ /* 0x000fea0003800000 */
[----:B0-----:R-:W0:Y:S01]  /*0360*/  LDC.64 R8, c[0x0][0x380] ;  /* 0x0000e000ff087b82 */ /* 0x001e220000000a00 */
[----:B------:R-:W-:Y:S01]  /*0370*/  IMAD R6, R0, 0x2, R6 ;  /* 0x0000000200067824 */ /* 0x000fe200078e0206 */
[----:B------:R-:W2:Y:S04]  /*0380*/  LDG.E.64 R2, desc[UR4][R2.64+0x8] ;  /* 0x0000080402027981 */ /* 0x000ea8000c1e1b00 */
[C---:B------:R-:W-:Y:S02]  /*0390*/  IADD3 R4, P0, PT, R7.reuse, R6, RZ ;  /* 0x0000000607047210 */ /* 0x040fe40007f1e0ff */
[----:B------:R-:W1:Y:S01]  /*03a0*/  LDC.64 R12, c[0x0][0x398] ;  /* 0x0000e600ff0c7b82 */ /* 0x000e620000000a00 */
[----:B------:R-:W-:Y:S02]  /*03b0*/  IADD3 R0, PT, PT, R7, -R0, R6 ;  /* 0x8000000007007210 */ /* 0x000fe40007ffe006 */
[----:B------:R-:W-:-:S02]  /*03c0*/  LEA.HI.X.SX32 R5, R6, RZ, 0x1, P0 ;  /* 0x000000ff06057211 */ /* 0x000fc400000f0eff */
[----:B------:R-:W-:-:S03]  /*03d0*/  LEA R14, P0, R4, UR6, 0x3 ;  /* 0x00000006040e7c11 */ /* 0x000fc6000f8018ff */
[----:B------:R-:W3:Y:S01]  /*03e0*/  LDC.64 R16, c[0x0][0x3a8] ;  /* 0x0000ea00ff107b82 */ /* 0x000ee20000000a00 */
[----:B------:R-:W-:-:S05]  /*03f0*/  LEA.HI.X R15, R4, UR7, R5, 0x3, P0 ;  /* 0x00000007040f7c11 */ /* 0x000fca00080f1c05 */
[----:B------:R-:W2:Y:S01]  /*0400*/  LDG.E.64 R4, desc[UR4][R14.64+0x8] ;  /* 0x000008040e047981 */ /* 0x000ea2000c1e1b00 */
[----:B0-----:R-:W-:-:S05]  /*0410*/  IMAD.WIDE R6, R0, 0x8, R8 ;  /* 0x0000000800067825 */ /* 0x001fca00078e0208 */
[----:B------:R-:W4:Y:S04]  /*0420*/  LDG.E.64 R8, desc[UR4][R6.64] ;  /* 0x0000000406087981 */ /* 0x000f28000c1e1b00 */
[----:B------:R-:W5:Y:S01]  /*0430*/  LDG.E.64 R10, desc[UR4][R6.64+0x10] ;  /* 0x00001004060a7981 */ /* 0x000f62000c1e1b00 */
[----:B-1----:R-:W-:-:S06]  /*0440*/  IMAD.WIDE R12, R0, 0x8, R12 ;  /* 0x00000008000c7825 */ /* 0x002fcc00078e020c */
[----:B------:R-:W5:Y:S01]  /*0450*/  LDG.E.64 R12, desc[UR4][R12.64+0x8] ;  /* 0x000008040c0c7981 */ /* 0x000f62000c1e1b00 */
[----:B---3--:R-:W-:Y:S02]  /*0460*/  DMUL R16, R16, R16 ;  /* 0x0000001010107228 */ /* 0x008fe40000000000 */
[----:B--2---:R-:W-:-:S08]  /*0470*/  DADD R4, R2, R4 ;  /* 0x0000000002047229 */ /* 0x004fd00000000004 */
[----:B----4-:R-:W-:Y:S01]  /*0480*/  DADD R4, R4, R8 ;  /* 0x0000000004047229 */ /* 0x010fe20000000008 */
[----:B------:R-:W0:Y:S07]  /*0490*/  LDC.64 R8, c[0x0][0x390] ;  /* 0x0000e400ff087b82 */ /* 0x000e2e0000000a00 */
[----:B-----5:R-:W-:-:S08]  /*04a0*/  DADD R4, R4, R10 ;  /* 0x0000000004047229 */ /* 0x020fd0000000000a */
[----:B------:R-:W-:-:S08]  /*04b0*/  DFMA R4, R16, R12, R4 ;  /* 0x0000000c1004722b */ /* 0x000fd00000000004 */
[----:B------:R-:W-:Y:S01]  /*04c0*/  DMUL R4, R4, 0.25 ;  /* 0x3fd0000004047828 */ /* 0x000fe20000000000 */
[----:B0-----:R-:W-:-:S06]  /*04d0*/  IMAD.WIDE R2, R0, 0x8, R8 ;  /* 0x0000000800027825 */ /* 0x001fcc00078e0208 */
[----:B------:R-:W-:Y:S01]  /*04e0*/  STG.E.64 desc[UR4][R2.64+0x8], R4 ;  /* 0x0000080402007986 */ /* 0x000fe2000c101b04 */
[----:B------:R-:W-:Y:S05]  /*04f0*/  EXIT ;  /* 0x000000000000794d */ /* 0x000fea0003800000 */
.L_x_4:
        /* <DEDUP_REMOVED lines=16> */
.L_x_6:


//--------------------- .nv.shared.reserved.0     --------------------------
	.section	.nv.shared.reserved.0,"aw",@nobits
	.weak		__nv_reservedSMEM_offset_0_alias
	.size		__nv_reservedSMEM_offset_0_alias, 0, 64
	.other		__nv_reservedSMEM_offset_0_alias,@"STO_CUDA_RESERVED_SHARED STV_DEFAULT"
__nv_reservedSMEM_offset_0_alias:
	.zero		0
	.zero		64


//--------------------- .nv.constant0._Z10jacobian_1PdS_S_S_iid --------------------------
	.section	.nv.constant0._Z10jacobian_1PdS_S_S_iid,"a",@progbits
	.sectionflags	@""
	.align	4
.nv.constant0._Z10jacobian_1PdS_S_S_iid:
	.zero		944


//--------------------- .nv.constant0._Z10jacobian_0PdS_S_S_iid --------------------------
	.section	.nv.constant0._Z10jacobian_0PdS_S_S_iid,"a",@progbits
	.sectionflags	@""
	.align	4
.nv.constant0._Z10jacobian_0PdS_S_S_iid:
	.zero		944


//--------------------- SYMBOLS --------------------------

	.type		.nv.reservedSmem.offset0,@object
	.size		.nv.reservedSmem.offset0,0x4
